	.headerflags	@"EF_CUDA_TEXMODE_UNIFIED EF_CUDA_64BIT_ADDRESS EF_CUDA_ACCELERATORS EF_CUDA_SM90 EF_CUDA_VIRTUAL_SM(EF_CUDA_SM90)"
	.elftype	@"ET_EXEC"


//--------------------- .nv.info                  --------------------------
	.section	.nv.info,"",@"SHT_CUDA_INFO"
	.align	4


	//----- nvinfo : EIATTR_REGCOUNT
	.align		4
        /*0000*/ 	.byte	0x04, 0x2f
        /*0002*/ 	.short	(.L_3 - .L_2)
	.align		4
.L_2:
        /*0004*/ 	.word	index@(triton_poi_fused__native_batch_norm_legit_no_training_convolution_relu_15)
        /*0008*/ 	.word	0x00000013


	//----- nvinfo : EIATTR_MIN_STACK_SIZE
	.align		4
.L_3:
        /*000c*/ 	.byte	0x04, 0x12
        /*000e*/ 	.short	(.L_5 - .L_4)
	.align		4
.L_4:
        /*0010*/ 	.word	index@(triton_poi_fused__native_batch_norm_legit_no_training_convolution_relu_15)
        /*0014*/ 	.word	0x00000000


	//----- nvinfo : EIATTR_FRAME_SIZE
	.align		4
.L_5:
        /*0018*/ 	.byte	0x04, 0x11
        /*001a*/ 	.short	(.L_7 - .L_6)
	.align		4
.L_6:
        /*001c*/ 	.word	index@(triton_poi_fused__native_batch_norm_legit_no_training_convolution_relu_15)
        /*0020*/ 	.word	0x00000000


	//----- nvinfo : EIATTR_MIN_STACK_SIZE
	.align		4
.L_7:
        /*0024*/ 	.byte	0x04, 0x12
        /*0026*/ 	.short	(.L_9 - .L_8)
	.align		4
.L_8:
        /*0028*/ 	.word	index@(triton_poi_fused__native_batch_norm_legit_no_training_convolution_relu_15)
        /*002c*/ 	.word	0x00000000
.L_9:


//--------------------- .nv.info.triton_poi_fused__native_batch_norm_legit_no_training_convolution_relu_15 --------------------------
	.section	.nv.info.triton_poi_fused__native_batch_norm_legit_no_training_convolution_relu_15,"",@"SHT_CUDA_INFO"
	.sectionflags	@""
	.align	4


	//----- nvinfo : EIATTR_CUDA_API_VERSION
	.align		4
        /*0000*/ 	.byte	0x04, 0x37
        /*0002*/ 	.short	(.L_11 - .L_10)
.L_10:
        /*0004*/ 	.word	0x0000007c


	//----- nvinfo : EIATTR_KPARAM_INFO
	.align		4
.L_11:
        /*0008*/ 	.byte	0x04, 0x17
        /*000a*/ 	.short	(.L_13 - .L_12)
.L_12:
        /*000c*/ 	.word	0x00000000
        /*0010*/ 	.short	0x0007
        /*0012*/ 	.short	0x0038
        /*0014*/ 	.byte	0x00, 0xf0, 0x11, 0x00


	//----- nvinfo : EIATTR_KPARAM_INFO
	.align		4
.L_13:
        /*0018*/ 	.byte	0x04, 0x17
        /*001a*/ 	.short	(.L_15 - .L_14)
.L_14:
        /*001c*/ 	.word	0x00000000
        /*0020*/ 	.short	0x0006
        /*0022*/ 	.short	0x0030
        /*0024*/ 	.byte	0x00, 0xf4, 0x21, 0x00


	//----- nvinfo : EIATTR_KPARAM_INFO
	.align		4
.L_15:
        /*0028*/ 	.byte	0x04, 0x17
        /*002a*/ 	.short	(.L_17 - .L_16)
.L_16:
        /*002c*/ 	.word	0x00000000
        /*0030*/ 	.short	0x0005
        /*0032*/ 	.short	0x0028
        /*0034*/ 	.byte	0x00, 0xf4, 0x21, 0x00


	//----- nvinfo : EIATTR_KPARAM_INFO
	.align		4
.L_17:
        /*0038*/ 	.byte	0x04, 0x17
        /*003a*/ 	.short	(.L_19 - .L_18)
.L_18:
        /*003c*/ 	.word	0x00000000
        /*0040*/ 	.short	0x0004
        /*0042*/ 	.short	0x0020
        /*0044*/ 	.byte	0x00, 0xf4, 0x21, 0x00


	//----- nvinfo : EIATTR_KPARAM_INFO
	.align		4
.L_19:
        /*0048*/ 	.byte	0x04, 0x17
        /*004a*/ 	.short	(.L_21 - .L_20)
.L_20:
        /*004c*/ 	.word	0x00000000
        /*0050*/ 	.short	0x0003
        /*0052*/ 	.short	0x0018
        /*0054*/ 	.byte	0x00, 0xf4, 0x21, 0x00


	//----- nvinfo : EIATTR_KPARAM_INFO
	.align		4
.L_21:
        /*0058*/ 	.byte	0x04, 0x17
        /*005a*/ 	.short	(.L_23 - .L_22)
.L_22:
        /*005c*/ 	.word	0x00000000
        /*0060*/ 	.short	0x0002
        /*0062*/ 	.short	0x0010
        /*0064*/ 	.byte	0x00, 0xf4, 0x21, 0x00


	//----- nvinfo : EIATTR_KPARAM_INFO
	.align		4
.L_23:
        /*0068*/ 	.byte	0x04, 0x17
        /*006a*/ 	.short	(.L_25 - .L_24)
.L_24:
        /*006c*/ 	.word	0x00000000
        /*0070*/ 	.short	0x0001
        /*0072*/ 	.short	0x0008
        /*0074*/ 	.byte	0x00, 0xf4, 0x21, 0x00


	//----- nvinfo : EIATTR_KPARAM_INFO
	.align		4
.L_25:
        /*0078*/ 	.byte	0x04, 0x17
        /*007a*/ 	.short	(.L_27 - .L_26)
.L_26:
        /*007c*/ 	.word	0x00000000
        /*0080*/ 	.short	0x0000
        /*0082*/ 	.short	0x0000
        /*0084*/ 	.byte	0x00, 0xf4, 0x21, 0x00


	//----- nvinfo : EIATTR_SPARSE_MMA_MASK
	.align		4
.L_27:
        /*0088*/ 	.byte	0x03, 0x50
        /*008a*/ 	.short	0x0000


	//----- nvinfo : EIATTR_MAXREG_COUNT
	.align		4
        /*008c*/ 	.byte	0x03, 0x1b
        /*008e*/ 	.short	0x00ff


	//----- nvinfo : EIATTR_EXIT_INSTR_OFFSETS
	.align		4
        /*0090*/ 	.byte	0x04, 0x1c
        /*0092*/ 	.short	(.L_29 - .L_28)


	//   ....[0]....
.L_28:
        /*0094*/ 	.word	0x00000340


	//----- nvinfo : EIATTR_REQNTID
	.align		4
.L_29:
        /*0098*/ 	.byte	0x04, 0x10
        /*009a*/ 	.short	(.L_31 - .L_30)
.L_30:
        /*009c*/ 	.word	0x00000080
        /*00a0*/ 	.word	0x00000001
        /*00a4*/ 	.word	0x00000001


	//----- nvinfo : EIATTR_CBANK_PARAM_SIZE
	.align		4
.L_31:
        /*00a8*/ 	.byte	0x03, 0x19
        /*00aa*/ 	.short	0x003c


	//----- nvinfo : EIATTR_PARAM_CBANK
	.align		4
        /*00ac*/ 	.byte	0x04, 0x0a
        /*00ae*/ 	.short	(.L_33 - .L_32)
	.align		4
.L_32:
        /*00b0*/ 	.word	index@(.nv.constant0.triton_poi_fused__native_batch_norm_legit_no_training_convolution_relu_15)
        /*00b4*/ 	.short	0x0210
        /*00b6*/ 	.short	0x003c


	//----- nvinfo : EIATTR_SW_WAR
	.align		4
.L_33:
        /*00b8*/ 	.byte	0x04, 0x36
        /*00ba*/ 	.short	(.L_35 - .L_34)
.L_34:
        /*00bc*/ 	.word	0x00000008
.L_35:


//--------------------- .nv.callgraph             --------------------------
	.section	.nv.callgraph,"",@"SHT_CUDA_CALLGRAPH"
	.align	4
	.sectionentsize	8
	.align		4
        /*0000*/ 	.word	0x00000000
	.align		4
        /*0004*/ 	.word	0xffffffff
	.align		4
        /*0008*/ 	.word	0x00000000
	.align		4
        /*000c*/ 	.word	0xfffffffe
	.align		4
        /*0010*/ 	.word	0x00000000
	.align		4
        /*0014*/ 	.word	0xfffffffd
	.align		4
        /*0018*/ 	.word	0x00000000
	.align		4
        /*001c*/ 	.word	0xfffffffc


//--------------------- .nv.constant4             --------------------------
	.section	.nv.constant4,"a",@progbits
	.align	8
	.align		8
.nv.constant4:
        /*0000*/ 	.dword	_$_str
	.align		8
        /*0008*/ 	.dword	_$_str_$_2


//--------------------- .text.triton_poi_fused__native_batch_norm_legit_no_training_convolution_relu_15 --------------------------
	.section	.text.triton_poi_fused__native_batch_norm_legit_no_training_convolution_relu_15,"ax",@progbits
	.align	128
        .global         triton_poi_fused__native_batch_norm_legit_no_training_convolution_relu_15
        .type           triton_poi_fused__native_batch_norm_legit_no_training_convolution_relu_15,@function
        .size           triton_poi_fused__native_batch_norm_legit_no_training_convolution_relu_15,(.L_x_1 - triton_poi_fused__native_batch_norm_legit_no_training_convolution_relu_15)
        .other          triton_poi_fused__native_batch_norm_legit_no_training_convolution_relu_15,@"STO_CUDA_ENTRY STV_DEFAULT"
triton_poi_fused__native_batch_norm_legit_no_training_convolution_relu_15:
.text.triton_poi_fused__native_batch_norm_legit_no_training_convolution_relu_15:
[----:B------:R-:W-:Y:S01]  /*0000*/  LDC R1, c[0x0][0x28] ;  /* 0x00000a00ff017b82 */ /* 0x000fe20000000800 */
[----:B------:R-:W1:Y:S07]  /*0010*/  S2R R0, SR_TID.X ;  /* 0x0000000000007919 */ /* 0x000e6e0000002100 */
[----:B------:R-:W2:Y:S01]  /*0020*/  LDC.64 R10, c[0x0][0x228] ;  /* 0x00008a00ff0a7b82 */ /* 0x000ea20000000a00 */
[----:B------:R-:W-:Y:S01]  /*0030*/  ULDC.64 UR4, c[0x0][0x208] ;  /* 0x0000820000047ab9 */ /* 0x000fe20000000a00 */
[----:B------:R-:W3:Y:S06]  /*0040*/  S2R R3, SR_CTAID.X ;  /* 0x0000000000037919 */ /* 0x000eec0000002500 */
[----:B------:R-:W4:Y:S08]  /*0050*/  LDC.64 R6, c[0x0][0x218] ;  /* 0x00008600ff067b82 */ /* 0x000f300000000a00 */
[----:B------:R-:W5:Y:S08]  /*0060*/  LDC.64 R8, c[0x0][0x220] ;  /* 0x00008800ff087b82 */ /* 0x000f700000000a00 */
[----:B------:R-:W5:Y:S01]  /*0070*/  LDC.64 R12, c[0x0][0x230] ;  /* 0x00008c00ff0c7b82 */ /* 0x000f620000000a00 */
[----:B-1----:R-:W-:-:S07]  /*0080*/  LOP3.LUT R0, R0, 0x7f, RZ, 0xc0, !PT ;  /* 0x0000007f00007812 */ /* 0x002fce00078ec0ff */
[----:B------:R-:W1:Y:S01]  /*0090*/  LDC.64 R4, c[0x0][0x238] ;  /* 0x00008e00ff047b82 */ /* 0x000e620000000a00 */
[----:B---3--:R-:W-:Y:S02]  /*00a0*/  SHF.R.S32.HI R2, RZ, 0x18, R3 ;  /* 0x00000018ff027819 */ /* 0x008fe40000011403 */
[----:B------:R-:W-:Y:S02]  /*00b0*/  LEA R0, R3, R0, 0x7 ;  /* 0x0000000003007211 */ /* 0x000fe400078e38ff */
[----:B------:R-:W-:-:S04]  /*00c0*/  SGXT R3, R2, 0x1 ;  /* 0x000000010203781a */ /* 0x000fc80000000200 */
[----:B------:R-:W-:-:S04]  /*00d0*/  LEA.HI R3, R3, R0, RZ, 0x6 ;  /* 0x0000000003037211 */ /* 0x000fc800078f30ff */
[----:B------:R-:W-:-:S04]  /*00e0*/  SHF.R.S32.HI R3, RZ, 0x6, R3 ;  /* 0x00000006ff037819 */ /* 0x000fc80000011403 */
[----:B------:R-:W-:-:S04]  /*00f0*/  LEA.HI R2, R3, R3, RZ, 0x5 ;  /* 0x0000000303027211 */ /* 0x000fc800078f28ff */
[----:B------:R-:W-:-:S04]  /*0100*/  LOP3.LUT R2, R2, 0xffffffe0, RZ, 0xc0, !PT ;  /* 0xffffffe002027812 */ /* 0x000fc800078ec0ff */
[----:B------:R-:W-:Y:S02]  /*0110*/  IADD3 R15, R3, -R2, RZ ;  /* 0x80000002030f7210 */ /* 0x000fe40007ffe0ff */
[----:B------:R-:W3:Y:S03]  /*0120*/  LDC.64 R2, c[0x0][0x210] ;  /* 0x00008400ff027b82 */ /* 0x000ee60000000a00 */
[----:B--2---:R-:W-:-:S05]  /*0130*/  IMAD.WIDE R10, R15, 0x4, R10 ;  /* 0x000000040f0a7825 */ /* 0x004fca00078e020a */
[----:B------:R2:W2:Y:S01]  /*0140*/  LDG.E.EL R16, desc[UR4][R10.64] ;  /* 0x000000040a107981 */ /* 0x0004a2000c2e1900 */
[----:B----4-:R-:W-:-:S04]  /*0150*/  IMAD.WIDE R6, R15, 0x4, R6 ;  /* 0x000000040f067825 */ /* 0x010fc800078e0206 */
[C---:B-----5:R-:W-:Y:S02]  /*0160*/  IMAD.WIDE R8, R15.reuse, 0x4, R8 ;  /* 0x000000040f087825 */ /* 0x060fe400078e0208 */
[----:B------:R4:W5:Y:S02]  /*0170*/  LDG.E.EL R7, desc[UR4][R6.64] ;  /* 0x0000000406077981 */ /* 0x000964000c2e1900 */
[----:B---3--:R-:W-:Y:S02]  /*0180*/  IMAD.WIDE R2, R0, 0x4, R2 ;  /* 0x0000000400027825 */ /* 0x008fe400078e0202 */
[----:B------:R-:W3:Y:S04]  /*0190*/  LDG.E.EL R8, desc[UR4][R8.64] ;  /* 0x0000000408087981 */ /* 0x000ee8000c2e1900 */
[----:B------:R-:W5:Y:S01]  /*01a0*/  LDG.E R14, desc[UR4][R2.64] ;  /* 0x00000004020e7981 */ /* 0x000f62000c1e1900 */
[----:B0-2---:R-:W-:-:S04]  /*01b0*/  IMAD.WIDE R10, R15, 0x4, R12 ;  /* 0x000000040f0a7825 */ /* 0x005fc800078e020c */
[----:B-1----:R-:W-:Y:S02]  /*01c0*/  IMAD.WIDE R12, R15, 0x4, R4 ;  /* 0x000000040f0c7825 */ /* 0x002fe400078e0204 */
[----:B------:R-:W2:Y:S01]  /*01d0*/  LDG.E.EL R10, desc[UR4][R10.64] ;  /* 0x000000040a0a7981 */ /* 0x000ea2000c2e1900 */
[----:B----4-:R-:W-:Y:S01]  /*01e0*/  HFMA2.MMA R6, -RZ, RZ, 1.625, 0 ;  /* 0x3e800000ff067435 */ /* 0x010fe200000001ff */
[----:B------:R-:W0:Y:S02]  /*01f0*/  LDC.64 R4, c[0x0][0x240] ;  /* 0x00009000ff047b82 */ /* 0x000e240000000a00 */
[----:B------:R-:W2:Y:S01]  /*0200*/  LDG.E.EL R13, desc[UR4][R12.64] ;  /* 0x000000040c0d7981 */ /* 0x000ea2000c2e1900 */
[----:B0-----:R-:W-:-:S04]  /*0210*/  IMAD.WIDE R4, R0, 0x4, R4 ;  /* 0x0000000400047825 */ /* 0x001fc800078e0204 */
[----:B------:R-:W-:-:S04]  /*0220*/  FADD R16, R16, 9.9999997473787516356e-06 ;  /* 0x3727c5ac10107421 */ /* 0x000fc80000000000 */
[----:B------:R-:W0:Y:S02]  /*0230*/  MUFU.SQRT R15, R16 ;  /* 0x00000010000f7308 */ /* 0x000e240000002000 */
[C---:B0-----:R-:W-:Y:S02]  /*0240*/  FSETP.GT.AND P0, PT, R15.reuse, 8.50705917302346158658e+37, PT ;  /* 0x7e8000000f00780b */ /* 0x041fe40003f04000 */
[----:B------:R-:W-:-:S11]  /*0250*/  FSETP.GEU.AND P1, PT, R15, 1.175494350822287508e-38, PT ;  /* 0x008000000f00780b */ /* 0x000fd60003f2e000 */
[----:B------:R-:W-:-:S04]  /*0260*/  @P0 FMUL R15, R15, 0.25 ;  /* 0x3e8000000f0f0820 */ /* 0x000fc80000400000 */
[----:B------:R-:W-:-:S06]  /*0270*/  @!P1 FMUL R15, R15, 16777216 ;  /* 0x4b8000000f0f9820 */ /* 0x000fcc0000400000 */
[----:B------:R-:W0:Y:S01]  /*0280*/  MUFU.RCP R15, R15 ;  /* 0x0000000f000f7308 */ /* 0x000e220000001000 */
[----:B------:R-:W-:Y:S01]  /*0290*/  FSEL R6, R6, 1, P0 ;  /* 0x3f80000006067808 */ /* 0x000fe20000000000 */
[----:B-----5:R-:W-:-:S04]  /*02a0*/  FADD R7, R14, R7 ;  /* 0x000000070e077221 */ /* 0x020fc80000000000 */
[----:B------:R-:W-:Y:S01]  /*02b0*/  @!P1 FMUL R6, R6, 16777216 ;  /* 0x4b80000006069820 */ /* 0x000fe20000400000 */
[----:B---3--:R-:W-:-:S03]  /*02c0*/  FADD R8, -R8, R7 ;  /* 0x0000000708087221 */ /* 0x008fc60000000100 */
[----:B0-----:R-:W-:-:S04]  /*02d0*/  FMUL R9, R15, R6 ;  /* 0x000000060f097220 */ /* 0x001fc80000400000 */
[----:B------:R-:W-:-:S04]  /*02e0*/  FMUL R8, R8, R9 ;  /* 0x0000000908087220 */ /* 0x000fc80000400000 */
[----:B--2---:R-:W-:-:S05]  /*02f0*/  FFMA R8, R10, R8, R13 ;  /* 0x000000080a087223 */ /* 0x004fca000000000d */
[----:B------:R-:W-:-:S04]  /*0300*/  FSETP.GEU.AND P0, PT, R8, RZ, PT ;  /* 0x000000ff0800720b */ /* 0x000fc80003f0e000 */
[----:B------:R-:W-:Y:S01]  /*0310*/  FSEL R9, R8, RZ, P0 ;  /* 0x000000ff08097208 */ /* 0x000fe20000000000 */
[----:B------:R-:W-:Y:S04]  /*0320*/  STG.E desc[UR4][R2.64], R7 ;  /* 0x0000000702007986 */ /* 0x000fe8000c101904 */
[----:B------:R-:W-:Y:S01]  /*0330*/  STG.E desc[UR4][R4.64], R9 ;  /* 0x0000000904007986 */ /* 0x000fe2000c101904 */
[----:B------:R-:W-:Y:S05]  /*0340*/  EXIT ;  /* 0x000000000000794d */ /* 0x000fea0003800000 */
.L_x_0:
[----:B------:R-:W-:-:S00]  /*0350*/  BRA `(.L_x_0) ;  /* 0xfffffffc00fc7947 */ /* 0x000fc0000383ffff */
[----:B------:R-:W-:-:S00]  /*0360*/  NOP ;  /* 0x0000000000007918 */ /* 0x000fc00000000000 */
        /* <DEDUP_REMOVED lines=9> */
.L_x_1:


//--------------------- .nv.global.init           --------------------------
	.section	.nv.global.init,"aw",@progbits
.nv.global.init:
	.type		_$_str,@object
	.size		_$_str,(_$_str_$_2 - _$_str)
_$_str:
        /*0000*/ 	.byte	0x5f, 0x5f, 0x43, 0x55, 0x44, 0x41, 0x5f, 0x46, 0x54, 0x5a, 0x00
	.type		_$_str_$_2,@object
	.size		_$_str_$_2,(.L_1 - _$_str_$_2)
_$_str_$_2:
        /*000b*/ 	.byte	0x5f, 0x5f, 0x43, 0x55, 0x44, 0x41, 0x5f, 0x50, 0x52, 0x45, 0x43, 0x5f, 0x53, 0x51, 0x52, 0x54
        /*001b*/ 	.byte	0x00
.L_1:


//--------------------- .nv.constant0.triton_poi_fused__native_batch_norm_legit_no_training_convolution_relu_15 --------------------------
	.section	.nv.constant0.triton_poi_fused__native_batch_norm_legit_no_training_convolution_relu_15,"a",@progbits
	.sectionflags	@""
	.align	4
.nv.constant0.triton_poi_fused__native_batch_norm_legit_no_training_convolution_relu_15:
	.zero		588
